//
// Generated by NVIDIA NVVM Compiler
//
// Compiler Build ID: CL-36424714
// Cuda compilation tools, release 13.0, V13.0.88
// Based on NVVM 20.0.0
//

.version 9.0
.target sm_100
.address_size 64

	// .globl	_Z10matrixmultPiS_S_i

.visible .entry _Z10matrixmultPiS_S_i(
	.param .u64 .ptr .align 1 _Z10matrixmultPiS_S_i_param_0,
	.param .u64 .ptr .align 1 _Z10matrixmultPiS_S_i_param_1,
	.param .u64 .ptr .align 1 _Z10matrixmultPiS_S_i_param_2,
	.param .u32 _Z10matrixmultPiS_S_i_param_3
)
{
	.reg .pred 	%p<10>;
	.reg .b32 	%r<130>;
	.reg .b64 	%rd<54>;

	ld.param.u64 	%rd7, [_Z10matrixmultPiS_S_i_param_0];
	ld.param.u64 	%rd8, [_Z10matrixmultPiS_S_i_param_1];
	ld.param.u64 	%rd9, [_Z10matrixmultPiS_S_i_param_2];
	ld.param.u32 	%r49, [_Z10matrixmultPiS_S_i_param_3];
	cvta.to.global.u64 	%rd1, %rd8;
	cvta.to.global.u64 	%rd2, %rd7;
	cvta.to.global.u64 	%rd10, %rd9;
	mov.u32 	%r50, %ctaid.x;
	mov.u32 	%r51, %ntid.x;
	mov.u32 	%r52, %tid.x;
	mad.lo.s32 	%r53, %r50, %r51, %r52;
	mov.u32 	%r1, %ctaid.y;
	mov.u32 	%r2, %ntid.y;
	mul.lo.s32 	%r3, %r1, %r2;
	mov.u32 	%r4, %tid.y;
	add.s32 	%r5, %r3, %r4;
	mul.lo.s32 	%r6, %r49, %r53;
	add.s32 	%r54, %r6, %r5;
	mul.wide.s32 	%rd11, %r54, 4;
	add.s64 	%rd3, %rd10, %rd11;
	mov.b32 	%r55, 0;
	st.global.u32 	[%rd3], %r55;
	setp.lt.s32 	%p1, %r49, 1;
	@%p1 bra 	$L__BB0_12;
	and.b32  	%r7, %r49, 7;
	setp.lt.u32 	%p2, %r49, 8;
	mov.b32 	%r124, 0;
	mov.u32 	%r127, %r124;
	@%p2 bra 	$L__BB0_4;
	and.b32  	%r127, %r49, 2147483640;
	neg.s32 	%r122, %r127;
	add.s32 	%r58, %r4, %r49;
	add.s32 	%r121, %r58, %r3;
	shl.b32 	%r11, %r49, 3;
	shl.b32 	%r59, %r49, 1;
	add.s32 	%r120, %r5, %r59;
	mad.lo.s32 	%r119, %r49, 3, %r5;
	shl.b32 	%r60, %r49, 2;
	add.s32 	%r118, %r5, %r60;
	mad.lo.s32 	%r117, %r49, 5, %r5;
	mad.lo.s32 	%r116, %r49, 6, %r5;
	mad.lo.s32 	%r115, %r49, 7, %r5;
	mul.wide.u32 	%rd12, %r2, %r1;
	cvt.u64.u32 	%rd13, %r4;
	add.s64 	%rd14, %rd12, %rd13;
	shl.b64 	%rd15, %rd14, 2;
	add.s64 	%rd53, %rd1, %rd15;
	mov.b32 	%r124, 0;
	mul.wide.u32 	%rd32, %r11, 4;
	mov.u32 	%r114, %r6;
$L__BB0_3:
	.pragma "nounroll";
	mul.wide.s32 	%rd16, %r114, 4;
	add.s64 	%rd17, %rd2, %rd16;
	ld.global.u32 	%r61, [%rd17];
	ld.global.u32 	%r62, [%rd53];
	mad.lo.s32 	%r63, %r62, %r61, %r124;
	st.global.u32 	[%rd3], %r63;
	ld.global.u32 	%r64, [%rd17+4];
	mul.wide.u32 	%rd18, %r121, 4;
	add.s64 	%rd19, %rd1, %rd18;
	ld.global.u32 	%r65, [%rd19];
	mad.lo.s32 	%r66, %r65, %r64, %r63;
	st.global.u32 	[%rd3], %r66;
	ld.global.u32 	%r67, [%rd17+8];
	mul.wide.u32 	%rd20, %r120, 4;
	add.s64 	%rd21, %rd1, %rd20;
	ld.global.u32 	%r68, [%rd21];
	mad.lo.s32 	%r69, %r68, %r67, %r66;
	st.global.u32 	[%rd3], %r69;
	ld.global.u32 	%r70, [%rd17+12];
	mul.wide.u32 	%rd22, %r119, 4;
	add.s64 	%rd23, %rd1, %rd22;
	ld.global.u32 	%r71, [%rd23];
	mad.lo.s32 	%r72, %r71, %r70, %r69;
	st.global.u32 	[%rd3], %r72;
	ld.global.u32 	%r73, [%rd17+16];
	mul.wide.u32 	%rd24, %r118, 4;
	add.s64 	%rd25, %rd1, %rd24;
	ld.global.u32 	%r74, [%rd25];
	mad.lo.s32 	%r75, %r74, %r73, %r72;
	st.global.u32 	[%rd3], %r75;
	ld.global.u32 	%r76, [%rd17+20];
	mul.wide.u32 	%rd26, %r117, 4;
	add.s64 	%rd27, %rd1, %rd26;
	ld.global.u32 	%r77, [%rd27];
	mad.lo.s32 	%r78, %r77, %r76, %r75;
	st.global.u32 	[%rd3], %r78;
	ld.global.u32 	%r79, [%rd17+24];
	mul.wide.u32 	%rd28, %r116, 4;
	add.s64 	%rd29, %rd1, %rd28;
	ld.global.u32 	%r80, [%rd29];
	mad.lo.s32 	%r81, %r80, %r79, %r78;
	st.global.u32 	[%rd3], %r81;
	ld.global.u32 	%r82, [%rd17+28];
	mul.wide.u32 	%rd30, %r115, 4;
	add.s64 	%rd31, %rd1, %rd30;
	ld.global.u32 	%r83, [%rd31];
	mad.lo.s32 	%r124, %r83, %r82, %r81;
	st.global.u32 	[%rd3], %r124;
	add.s32 	%r122, %r122, 8;
	add.s32 	%r121, %r121, %r11;
	add.s32 	%r120, %r120, %r11;
	add.s32 	%r119, %r119, %r11;
	add.s32 	%r118, %r118, %r11;
	add.s32 	%r117, %r117, %r11;
	add.s32 	%r116, %r116, %r11;
	add.s32 	%r115, %r115, %r11;
	add.s64 	%rd53, %rd53, %rd32;
	add.s32 	%r114, %r114, 8;
	setp.ne.s32 	%p3, %r122, 0;
	@%p3 bra 	$L__BB0_3;
$L__BB0_4:
	setp.eq.s32 	%p4, %r7, 0;
	@%p4 bra 	$L__BB0_12;
	and.b32  	%r40, %r49, 3;
	setp.lt.u32 	%p5, %r7, 4;
	@%p5 bra 	$L__BB0_7;
	add.s32 	%r84, %r127, %r6;
	mul.wide.s32 	%rd33, %r84, 4;
	add.s64 	%rd34, %rd2, %rd33;
	ld.global.u32 	%r85, [%rd34];
	mad.lo.s32 	%r86, %r127, %r49, %r5;
	mul.wide.u32 	%rd35, %r86, 4;
	add.s64 	%rd36, %rd1, %rd35;
	ld.global.u32 	%r87, [%rd36];
	mad.lo.s32 	%r88, %r87, %r85, %r124;
	st.global.u32 	[%rd3], %r88;
	ld.global.u32 	%r89, [%rd34+4];
	add.s32 	%r90, %r86, %r49;
	mul.wide.u32 	%rd37, %r90, 4;
	add.s64 	%rd38, %rd1, %rd37;
	ld.global.u32 	%r91, [%rd38];
	mad.lo.s32 	%r92, %r91, %r89, %r88;
	st.global.u32 	[%rd3], %r92;
	ld.global.u32 	%r93, [%rd34+8];
	add.s32 	%r94, %r90, %r49;
	mul.wide.u32 	%rd39, %r94, 4;
	add.s64 	%rd40, %rd1, %rd39;
	ld.global.u32 	%r95, [%rd40];
	mad.lo.s32 	%r96, %r95, %r93, %r92;
	st.global.u32 	[%rd3], %r96;
	ld.global.u32 	%r97, [%rd34+12];
	add.s32 	%r98, %r94, %r49;
	mul.wide.u32 	%rd41, %r98, 4;
	add.s64 	%rd42, %rd1, %rd41;
	ld.global.u32 	%r99, [%rd42];
	mad.lo.s32 	%r124, %r99, %r97, %r96;
	st.global.u32 	[%rd3], %r124;
	add.s32 	%r127, %r127, 4;
$L__BB0_7:
	setp.eq.s32 	%p6, %r40, 0;
	@%p6 bra 	$L__BB0_12;
	setp.eq.s32 	%p7, %r40, 1;
	@%p7 bra 	$L__BB0_10;
	add.s32 	%r100, %r127, %r6;
	mul.wide.s32 	%rd43, %r100, 4;
	add.s64 	%rd44, %rd2, %rd43;
	ld.global.u32 	%r101, [%rd44];
	mad.lo.s32 	%r102, %r127, %r49, %r5;
	mul.wide.u32 	%rd45, %r102, 4;
	add.s64 	%rd46, %rd1, %rd45;
	ld.global.u32 	%r103, [%rd46];
	mad.lo.s32 	%r104, %r103, %r101, %r124;
	st.global.u32 	[%rd3], %r104;
	ld.global.u32 	%r105, [%rd44+4];
	add.s32 	%r106, %r102, %r49;
	mul.wide.u32 	%rd47, %r106, 4;
	add.s64 	%rd48, %rd1, %rd47;
	ld.global.u32 	%r107, [%rd48];
	mad.lo.s32 	%r124, %r107, %r105, %r104;
	st.global.u32 	[%rd3], %r124;
	add.s32 	%r127, %r127, 2;
$L__BB0_10:
	and.b32  	%r108, %r49, 1;
	setp.eq.b32 	%p8, %r108, 1;
	not.pred 	%p9, %p8;
	@%p9 bra 	$L__BB0_12;
	add.s32 	%r109, %r127, %r6;
	mul.wide.s32 	%rd49, %r109, 4;
	add.s64 	%rd50, %rd2, %rd49;
	ld.global.u32 	%r110, [%rd50];
	mad.lo.s32 	%r111, %r127, %r49, %r5;
	mul.wide.u32 	%rd51, %r111, 4;
	add.s64 	%rd52, %rd1, %rd51;
	ld.global.u32 	%r112, [%rd52];
	mad.lo.s32 	%r113, %r112, %r110, %r124;
	st.global.u32 	[%rd3], %r113;
$L__BB0_12:
	ret;

}


// ===== COMPILED SASS (sm_100) =====

	.target	sm_100

	.elftype	@"ET_EXEC"


//--------------------- .note.nv.tkinfo           --------------------------
	.section	.note.nv.tkinfo,"",@"SHT_NOTE"
	.sectionflags	@"SHF_NOTE_NV_TKINFO"
	.tkinfo
        /*0018*/ 	.word	0x00000002
        /*0030*/ 	.string	""
        /*0030*/ 	.string	"ptxas"
        /*0030*/ 	.string	"Cuda compilation tools, release 13.0, V13.0.88"
        /*0030*/ 	.string	"Build cuda_13.0.r13.0/compiler.36424714_0"
        /*0030*/ 	.string	"-arch sm_100 -m 64 "



//--------------------- .note.nv.cuinfo           --------------------------
	.section	.note.nv.cuinfo,"",@"SHT_NOTE"
	.sectionflags	@"SHF_NOTE_NV_CUINFO"
        /*0018*/ 	.short	0x0002
        /*001a*/ 	.short	0x0064
        /*001c*/ 	.short	0x0082
	.zero		2


//--------------------- .nv.info                  --------------------------
	.section	.nv.info,"",@"SHT_CUDA_INFO"
	.align	4


	//----- nvinfo : EIATTR_REGCOUNT
	.align		4
        /*0000*/ 	.byte	0x04, 0x2f
        /*0002*/ 	.short	(.L_1 - .L_0)
	.align		4
.L_0:
        /*0004*/ 	.word	index@(_Z10matrixmultPiS_S_i)
        /*0008*/ 	.word	0x00000020


	//----- nvinfo : EIATTR_FRAME_SIZE
	.align		4
.L_1:
        /*000c*/ 	.byte	0x04, 0x11
        /*000e*/ 	.short	(.L_3 - .L_2)
	.align		4
.L_2:
        /*0010*/ 	.word	index@(_Z10matrixmultPiS_S_i)
        /*0014*/ 	.word	0x00000000


	//----- nvinfo : EIATTR_MIN_STACK_SIZE
	.align		4
.L_3:
        /*0018*/ 	.byte	0x04, 0x12
        /*001a*/ 	.short	(.L_5 - .L_4)
	.align		4
.L_4:
        /*001c*/ 	.word	index@(_Z10matrixmultPiS_S_i)
        /*0020*/ 	.word	0x00000000
.L_5:


//--------------------- .nv.compat                --------------------------
	.section	.nv.compat,"",@"SHT_CUDA_COMPAT_INFO"
	.align	4
        /*0000*/ 	.byte	0x02, 0x09, 0x00, 0x00, 0x02, 0x02, 0x01, 0x00, 0x02, 0x05, 0x05, 0x00, 0x03, 0x07, 0x01, 0x01
        /*0010*/ 	.byte	0x02, 0x03, 0x00, 0x00, 0x02, 0x06, 0x01, 0x00, 0x04, 0x0b, 0x08, 0x00, 0x09, 0x00, 0x00, 0x00
        /*0020*/ 	.byte	0x00, 0x00, 0x00, 0x00


//--------------------- .nv.info._Z10matrixmultPiS_S_i --------------------------
	.section	.nv.info._Z10matrixmultPiS_S_i,"",@"SHT_CUDA_INFO"
	.sectionflags	@""
	.align	4


	//----- nvinfo : EIATTR_CUDA_API_VERSION
	.align		4
        /*0000*/ 	.byte	0x04, 0x37
        /*0002*/ 	.short	(.L_7 - .L_6)
.L_6:
        /*0004*/ 	.word	0x00000082


	//----- nvinfo : EIATTR_KPARAM_INFO
	.align		4
.L_7:
        /*0008*/ 	.byte	0x04, 0x17
        /*000a*/ 	.short	(.L_9 - .L_8)
.L_8:
        /*000c*/ 	.word	0x00000000
        /*0010*/ 	.short	0x0003
        /*0012*/ 	.short	0x0018
        /*0014*/ 	.byte	0x00, 0xf0, 0x11, 0x00


	//----- nvinfo : EIATTR_KPARAM_INFO
	.align		4
.L_9:
        /*0018*/ 	.byte	0x04, 0x17
        /*001a*/ 	.short	(.L_11 - .L_10)
.L_10:
        /*001c*/ 	.word	0x00000000
        /*0020*/ 	.short	0x0002
        /*0022*/ 	.short	0x0010
        /*0024*/ 	.byte	0x00, 0xf5, 0x21, 0x00


	//----- nvinfo : EIATTR_KPARAM_INFO
	.align		4
.L_11:
        /*0028*/ 	.byte	0x04, 0x17
        /*002a*/ 	.short	(.L_13 - .L_12)
.L_12:
        /*002c*/ 	.word	0x00000000
        /*0030*/ 	.short	0x0001
        /*0032*/ 	.short	0x0008
        /*0034*/ 	.byte	0x00, 0xf5, 0x21, 0x00


	//----- nvinfo : EIATTR_KPARAM_INFO
	.align		4
.L_13:
        /*0038*/ 	.byte	0x04, 0x17
        /*003a*/ 	.short	(.L_15 - .L_14)
.L_14:
        /*003c*/ 	.word	0x00000000
        /*0040*/ 	.short	0x0000
        /*0042*/ 	.short	0x0000
        /*0044*/ 	.byte	0x00, 0xf5, 0x21, 0x00


	//----- nvinfo : EIATTR_SPARSE_MMA_MASK
	.align		4
.L_15:
        /*0048*/ 	.byte	0x03, 0x50
        /*004a*/ 	.short	0x0000


	//----- nvinfo : EIATTR_MAXREG_COUNT
	.align		4
        /*004c*/ 	.byte	0x03, 0x1b
        /*004e*/ 	.short	0x00ff


	//----- nvinfo : EIATTR_MERCURY_ISA_VERSION
	.align		4
        /*0050*/ 	.byte	0x03, 0x5f
        /*0052*/ 	.short	0x0101


	//----- nvinfo : EIATTR_VRC_CTA_INIT_COUNT
	.align		4
        /*0054*/ 	.byte	0x02, 0x4a
	.zero		1
	.zero		1


	//----- nvinfo : EIATTR_EXIT_INSTR_OFFSETS
	.align		4
        /*0058*/ 	.byte	0x04, 0x1c
        /*005a*/ 	.short	(.L_17 - .L_16)


	//   ....[0]....
.L_16:
        /*005c*/ 	.word	0x00000120


	//   ....[1]....
        /*0060*/ 	.word	0x00000600


	//   ....[2]....
        /*0064*/ 	.word	0x00000820


	//   ....[3]....
        /*0068*/ 	.word	0x00000980


	//   ....[4]....
        /*006c*/ 	.word	0x00000a30


	//----- nvinfo : EIATTR_CBANK_PARAM_SIZE
	.align		4
.L_17:
        /*0070*/ 	.byte	0x03, 0x19
        /*0072*/ 	.short	0x001c


	//----- nvinfo : EIATTR_PARAM_CBANK
	.align		4
        /*0074*/ 	.byte	0x04, 0x0a
        /*0076*/ 	.short	(.L_19 - .L_18)
	.align		4
.L_18:
        /*0078*/ 	.word	index@(.nv.constant0._Z10matrixmultPiS_S_i)
        /*007c*/ 	.short	0x0380
        /*007e*/ 	.short	0x001c


	//----- nvinfo : EIATTR_SW_WAR
	.align		4
.L_19:
        /*0080*/ 	.byte	0x04, 0x36
        /*0082*/ 	.short	(.L_21 - .L_20)
.L_20:
        /*0084*/ 	.word	0x00000008
.L_21:


//--------------------- .nv.callgraph             --------------------------
	.section	.nv.callgraph,"",@"SHT_CUDA_CALLGRAPH"
	.align	4
	.sectionentsize	8
	.align		4
        /*0000*/ 	.word	0x00000000
	.align		4
        /*0004*/ 	.word	0xffffffff
	.align		4
        /*0008*/ 	.word	0x00000000
	.align		4
        /*000c*/ 	.word	0xfffffffe
	.align		4
        /*0010*/ 	.word	0x00000000
	.align		4
        /*0014*/ 	.word	0xfffffffd
	.align		4
        /*0018*/ 	.word	0x00000000
	.align		4
        /*001c*/ 	.word	0xfffffffc


//--------------------- .text._Z10matrixmultPiS_S_i --------------------------
	.section	.text._Z10matrixmultPiS_S_i,"ax",@progbits
	.align	128
        .global         _Z10matrixmultPiS_S_i
        .type           _Z10matrixmultPiS_S_i,@function
        .size           _Z10matrixmultPiS_S_i,(.L_x_5 - _Z10matrixmultPiS_S_i)
        .other          _Z10matrixmultPiS_S_i,@"STO_CUDA_ENTRY STV_DEFAULT"
_Z10matrixmultPiS_S_i:
.text._Z10matrixmultPiS_S_i:
[----:B------:R-:W-:Y:S01]  /*0000*/  LDC R1, c[0x0][0x37c] ;  /* 0x0000df00ff017b82 */ /* 0x000fe20000000800 */
[----:B------:R-:W0:Y:S07]  /*0010*/  S2R R2, SR_TID.X ;  /* 0x0000000000027919 */ /* 0x000e2e0000002100 */
[----:B------:R-:W0:Y:S01]  /*0020*/  LDC R3, c[0x0][0x360] ;  /* 0x0000d800ff037b82 */ /* 0x000e220000000800 */
[----:B------:R-:W1:Y:S07]  /*0030*/  S2R R28, SR_TID.Y ;  /* 0x00000000001c7919 */ /* 0x000e6e0000002200 */
[----:B------:R-:W0:Y:S08]  /*0040*/  S2UR UR4, SR_CTAID.X ;  /* 0x00000000000479c3 */ /* 0x000e300000002500 */
[----:B------:R-:W2:Y:S08]  /*0050*/  S2UR UR6, SR_CTAID.Y ;  /* 0x00000000000679c3 */ /* 0x000eb00000002600 */
[----:B------:R-:W2:Y:S08]  /*0060*/  LDC R7, c[0x0][0x364] ;  /* 0x0000d900ff077b82 */ /* 0x000eb00000000800 */
[----:B------:R-:W3:Y:S01]  /*0070*/  LDC R0, c[0x0][0x398] ;  /* 0x0000e600ff007b82 */ /* 0x000ee20000000800 */
[----:B0-----:R-:W-:Y:S01]  /*0080*/  IMAD R3, R3, UR4, R2 ;  /* 0x0000000403037c24 */ /* 0x001fe2000f8e0202 */
[----:B------:R-:W0:Y:S06]  /*0090*/  LDCU.64 UR4, c[0x0][0x358] ;  /* 0x00006b00ff0477ac */ /* 0x000e2c0008000a00 */
[----:B------:R-:W4:Y:S01]  /*00a0*/  LDC.64 R12, c[0x0][0x390] ;  /* 0x0000e400ff0c7b82 */ /* 0x000f220000000a00 */
[----:B--2---:R-:W-:-:S02]  /*00b0*/  IMAD R9, R7, UR6, RZ ;  /* 0x0000000607097c24 */ /* 0x004fc4000f8e02ff */
[----:B---3--:R-:W-:-:S03]  /*00c0*/  IMAD R2, R3, R0, RZ ;  /* 0x0000000003027224 */ /* 0x008fc600078e02ff */
[----:B-1----:R-:W-:Y:S02]  /*00d0*/  IADD3 R3, PT, PT, R9, R28, RZ ;  /* 0x0000001c09037210 */ /* 0x002fe40007ffe0ff */
[----:B------:R-:W-:Y:S02]  /*00e0*/  ISETP.GE.AND P0, PT, R0, 0x1, PT ;  /* 0x000000010000780c */ /* 0x000fe40003f06270 */
[----:B------:R-:W-:-:S05]  /*00f0*/  IADD3 R5, PT, PT, R3, R2, RZ ;  /* 0x0000000203057210 */ /* 0x000fca0007ffe0ff */
[----:B----4-:R-:W-:-:S05]  /*0100*/  IMAD.WIDE R12, R5, 0x4, R12 ;  /* 0x00000004050c7825 */ /* 0x010fca00078e020c */
[----:B0-----:R0:W-:Y:S01]  /*0110*/  STG.E desc[UR4][R12.64], RZ ;  /* 0x000000ff0c007986 */ /* 0x0011e2000c101904 */
[----:B------:R-:W-:Y:S05]  /*0120*/  @!P0 EXIT ;  /* 0x000000000000894d */ /* 0x000fea0003800000 */
[C---:B------:R-:W-:Y:S01]  /*0130*/  ISETP.GE.U32.AND P1, PT, R0.reuse, 0x8, PT ;  /* 0x000000080000780c */ /* 0x040fe20003f26070 */
[----:B------:R-:W-:Y:S01]  /*0140*/  HFMA2 R21, -RZ, RZ, 0, 0 ;  /* 0x00000000ff157431 */ /* 0x000fe200000001ff */
[----:B------:R-:W-:Y:S02]  /*0150*/  LOP3.LUT R4, R0, 0x7, RZ, 0xc0, !PT ;  /* 0x0000000700047812 */ /* 0x000fe400078ec0ff */
[----:B------:R-:W-:Y:S02]  /*0160*/  MOV R5, RZ ;  /* 0x000000ff00057202 */ /* 0x000fe40000000f00 */
[----:B------:R-:W-:-:S07]  /*0170*/  ISETP.NE.AND P0, PT, R4, RZ, PT ;  /* 0x000000ff0400720c */ /* 0x000fce0003f05270 */
[----:B------:R-:W-:Y:S06]  /*0180*/  @!P1 BRA `(.L_x_0) ;  /* 0x00000004001c9947 */ /* 0x000fec0003800000 */
[----:B------:R-:W1:Y:S01]  /*0190*/  LDCU.64 UR8, c[0x0][0x388] ;  /* 0x00007100ff0877ac */ /* 0x000e620008000a00 */
[----:B------:R-:W-:Y:S01]  /*01a0*/  MOV R29, RZ ;  /* 0x000000ff001d7202 */ /* 0x000fe20000000f00 */
[C-C-:B------:R-:W-:Y:S01]  /*01b0*/  IMAD R27, R0.reuse, 0x5, R3.reuse ;  /* 0x00000005001b7824 */ /* 0x140fe200078e0203 */
[C---:B------:R-:W-:Y:S01]  /*01c0*/  LOP3.LUT R5, R0.reuse, 0x7ffffff8, RZ, 0xc0, !PT ;  /* 0x7ffffff800057812 */ /* 0x040fe200078ec0ff */
[C---:B------:R-:W-:Y:S01]  /*01d0*/  IMAD R26, R0.reuse, 0x7, R3 ;  /* 0x00000007001a7824 */ /* 0x040fe200078e0203 */
[C---:B------:R-:W-:Y:S01]  /*01e0*/  SHF.L.U32 R10, R0.reuse, 0x3, RZ ;  /* 0x00000003000a7819 */ /* 0x040fe200000006ff */
[----:B------:R-:W-:Y:S01]  /*01f0*/  IMAD.WIDE.U32 R6, R7, UR6, R28 ;  /* 0x0000000607067c25 */ /* 0x000fe2000f8e001c */
[----:B------:R-:W-:Y:S02]  /*0200*/  IADD3 R28, PT, PT, R9, R0, R28 ;  /* 0x00000000091c7210 */ /* 0x000fe40007ffe01c */
[C---:B------:R-:W-:Y:S01]  /*0210*/  LEA R11, R0.reuse, R3, 0x2 ;  /* 0x00000003000b7211 */ /* 0x040fe200078e10ff */
[C-C-:B------:R-:W-:Y:S01]  /*0220*/  IMAD R9, R0.reuse, 0x3, R3.reuse ;  /* 0x0000000300097824 */ /* 0x140fe200078e0203 */
[----:B------:R-:W-:Y:S01]  /*0230*/  MOV R21, RZ ;  /* 0x000000ff00157202 */ /* 0x000fe20000000f00 */
[----:B------:R-:W-:Y:S01]  /*0240*/  IMAD R29, R0, 0x6, R3 ;  /* 0x00000006001d7824 */ /* 0x000fe200078e0203 */
[----:B------:R-:W-:-:S02]  /*0250*/  MOV R8, R2 ;  /* 0x0000000200087202 */ /* 0x000fc40000000f00 */
[----:B-1----:R-:W-:-:S04]  /*0260*/  LEA R14, P1, R6, UR8, 0x2 ;  /* 0x00000008060e7c11 */ /* 0x002fc8000f8210ff */
[----:B------:R-:W-:Y:S02]  /*0270*/  LEA.HI.X R15, R6, UR9, R7, 0x2, P1 ;  /* 0x00000009060f7c11 */ /* 0x000fe400088f1407 */
[----:B------:R-:W-:Y:S02]  /*0280*/  LEA R7, R0, R3, 0x1 ;  /* 0x0000000300077211 */ /* 0x000fe400078e08ff */
[----:B------:R-:W-:-:S07]  /*0290*/  IADD3 R6, PT, PT, -R5, RZ, RZ ;  /* 0x000000ff05067210 */ /* 0x000fce0007ffe1ff */
.L_x_1:
[----:B------:R-:W1:Y:S01]  /*02a0*/  LDC.64 R16, c[0x0][0x380] ;  /* 0x0000e000ff107b82 */ /* 0x000e620000000a00 */
[----:B--2---:R-:W2:Y:S07]  /*02b0*/  LDG.E R22, desc[UR4][R14.64] ;  /* 0x000000040e167981 */ /* 0x004eae000c1e1900 */
[----:B------:R-:W3:Y:S01]  /*02c0*/  LDC.64 R18, c[0x0][0x388] ;  /* 0x0000e200ff127b82 */ /* 0x000ee20000000a00 */
[----:B-1----:R-:W-:-:S05]  /*02d0*/  IMAD.WIDE R16, R8, 0x4, R16 ;  /* 0x0000000408107825 */ /* 0x002fca00078e0210 */
[----:B------:R-:W2:Y:S02]  /*02e0*/  LDG.E R20, desc[UR4][R16.64] ;  /* 0x0000000410147981 */ /* 0x000ea4000c1e1900 */
[----:B--2---:R-:W-:Y:S02]  /*02f0*/  IMAD R23, R20, R22, R21 ;  /* 0x0000001614177224 */ /* 0x004fe400078e0215 */
[----:B---3--:R-:W-:-:S03]  /*0300*/  IMAD.WIDE.U32 R20, R28, 0x4, R18 ;  /* 0x000000041c147825 */ /* 0x008fc600078e0012 */
[----:B------:R1:W-:Y:S04]  /*0310*/  STG.E desc[UR4][R12.64], R23 ;  /* 0x000000170c007986 */ /* 0x0003e8000c101904 */
[----:B------:R-:W2:Y:S04]  /*0320*/  LDG.E R20, desc[UR4][R20.64] ;  /* 0x0000000414147981 */ /* 0x000ea8000c1e1900 */
[----:B------:R-:W2:Y:S02]  /*0330*/  LDG.E R22, desc[UR4][R16.64+0x4] ;  /* 0x0000040410167981 */ /* 0x000ea4000c1e1900 */
[----:B--2---:R-:W-:-:S02]  /*0340*/  IMAD R25, R22, R20, R23 ;  /* 0x0000001416197224 */ /* 0x004fc400078e0217 */
[----:B-1----:R-:W-:-:S03]  /*0350*/  IMAD.WIDE.U32 R22, R7, 0x4, R18 ;  /* 0x0000000407167825 */ /* 0x002fc600078e0012 */
        /* <DEDUP_REMOVED lines=19> */
[----:B------:R-:W-:-:S03]  /*0490*/  IMAD.WIDE.U32 R24, R29, 0x4, R18 ;  /* 0x000000041d187825 */ /* 0x000fc600078e0012 */
[----:B------:R2:W-:Y:S04]  /*04a0*/  STG.E desc[UR4][R12.64], R22 ;  /* 0x000000160c007986 */ /* 0x0005e8000c101904 */
[----:B------:R-:W3:Y:S04]  /*04b0*/  LDG.E R24, desc[UR4][R24.64] ;  /* 0x0000000418187981 */ /* 0x000ee8000c1e1900 */
[----:B------:R-:W3:Y:S01]  /*04c0*/  LDG.E R21, desc[UR4][R16.64+0x18] ;  /* 0x0000180410157981 */ /* 0x000ee2000c1e1900 */
[----:B------:R-:W-:Y:S01]  /*04d0*/  IMAD.WIDE.U32 R18, R26, 0x4, R18 ;  /* 0x000000041a127825 */ /* 0x000fe200078e0012 */
[----:B------:R-:W-:-:S03]  /*04e0*/  IADD3 R6, PT, PT, R6, 0x8, RZ ;  /* 0x0000000806067810 */ /* 0x000fc60007ffe0ff */
[----:B---3--:R-:W-:-:S05]  /*04f0*/  IMAD R23, R21, R24, R22 ;  /* 0x0000001815177224 */ /* 0x008fca00078e0216 */
[----:B------:R2:W-:Y:S04]  /*0500*/  STG.E desc[UR4][R12.64], R23 ;  /* 0x000000170c007986 */ /* 0x0005e8000c101904 */
[----:B-1----:R-:W3:Y:S04]  /*0510*/  LDG.E R20, desc[UR4][R16.64+0x1c] ;  /* 0x00001c0410147981 */ /* 0x002ee8000c1e1900 */
[----:B------:R-:W3:Y:S01]  /*0520*/  LDG.E R18, desc[UR4][R18.64] ;  /* 0x0000000412127981 */ /* 0x000ee2000c1e1900 */
[----:B------:R-:W-:Y:S01]  /*0530*/  ISETP.NE.AND P1, PT, R6, RZ, PT ;  /* 0x000000ff0600720c */ /* 0x000fe20003f25270 */
[----:B------:R-:W-:Y:S01]  /*0540*/  IMAD.WIDE.U32 R14, R10, 0x4, R14 ;  /* 0x000000040a0e7825 */ /* 0x000fe200078e000e */
[----:B------:R-:W-:-:S02]  /*0550*/  IADD3 R8, PT, PT, R8, 0x8, RZ ;  /* 0x0000000808087810 */ /* 0x000fc40007ffe0ff */
[C---:B------:R-:W-:Y:S02]  /*0560*/  IADD3 R28, PT, PT, R10.reuse, R28, RZ ;  /* 0x0000001c0a1c7210 */ /* 0x040fe40007ffe0ff */
[C---:B------:R-:W-:Y:S02]  /*0570*/  IADD3 R7, PT, PT, R10.reuse, R7, RZ ;  /* 0x000000070a077210 */ /* 0x040fe40007ffe0ff */
[C---:B------:R-:W-:Y:S02]  /*0580*/  IADD3 R9, PT, PT, R10.reuse, R9, RZ ;  /* 0x000000090a097210 */ /* 0x040fe40007ffe0ff */
[C---:B------:R-:W-:Y:S02]  /*0590*/  IADD3 R11, PT, PT, R10.reuse, R11, RZ ;  /* 0x0000000b0a0b7210 */ /* 0x040fe40007ffe0ff */
[C---:B------:R-:W-:Y:S02]  /*05a0*/  IADD3 R27, PT, PT, R10.reuse, R27, RZ ;  /* 0x0000001b0a1b7210 */ /* 0x040fe40007ffe0ff */
[----:B------:R-:W-:-:S02]  /*05b0*/  IADD3 R29, PT, PT, R10, R29, RZ ;  /* 0x0000001d0a1d7210 */ /* 0x000fc40007ffe0ff */
[----:B------:R-:W-:Y:S01]  /*05c0*/  IADD3 R26, PT, PT, R10, R26, RZ ;  /* 0x0000001a0a1a7210 */ /* 0x000fe20007ffe0ff */
[----:B---3--:R-:W-:-:S05]  /*05d0*/  IMAD R21, R20, R18, R23 ;  /* 0x0000001214157224 */ /* 0x008fca00078e0217 */
[----:B------:R2:W-:Y:S01]  /*05e0*/  STG.E desc[UR4][R12.64], R21 ;  /* 0x000000150c007986 */ /* 0x0005e2000c101904 */
[----:B------:R-:W-:Y:S05]  /*05f0*/  @P1 BRA `(.L_x_1) ;  /* 0xfffffffc00281947 */ /* 0x000fea000383ffff */
.L_x_0:
[----:B------:R-:W-:Y:S05]  /*0600*/  @!P0 EXIT ;  /* 0x000000000000894d */ /* 0x000fea0003800000 */
[----:B------:R-:W-:Y:S02]  /*0610*/  ISETP.GE.U32.AND P0, PT, R4, 0x4, PT ;  /* 0x000000040400780c */ /* 0x000fe40003f06070 */
[----:B------:R-:W-:-:S04]  /*0620*/  LOP3.LUT R18, R0, 0x3, RZ, 0xc0, !PT ;  /* 0x0000000300127812 */ /* 0x000fc800078ec0ff */
[----:B------:R-:W-:-:S07]  /*0630*/  ISETP.NE.AND P1, PT, R18, RZ, PT ;  /* 0x000000ff1200720c */ /* 0x000fce0003f25270 */
[----:B------:R-:W-:Y:S06]  /*0640*/  @!P0 BRA `(.L_x_2) ;  /* 0x0000000000748947 */ /* 0x000fec0003800000 */
[----:B------:R-:W1:Y:S01]  /*0650*/  LDC.64 R6, c[0x0][0x388] ;  /* 0x0000e200ff067b82 */ /* 0x000e620000000a00 */
[----:B------:R-:W-:Y:S01]  /*0660*/  IADD3 R15, PT, PT, R2, R5, RZ ;  /* 0x00000005020f7210 */ /* 0x000fe20007ffe0ff */
[----:B------:R-:W-:-:S06]  /*0670*/  IMAD R17, R5, R0, R3 ;  /* 0x0000000005117224 */ /* 0x000fcc00078e0203 */
[----:B------:R-:W3:Y:S01]  /*0680*/  LDC.64 R8, c[0x0][0x380] ;  /* 0x0000e000ff087b82 */ /* 0x000ee20000000a00 */
[----:B-1----:R-:W-:-:S06]  /*0690*/  IMAD.WIDE.U32 R10, R17, 0x4, R6 ;  /* 0x00000004110a7825 */ /* 0x002fcc00078e0006 */
[----:B------:R-:W2:Y:S01]  /*06a0*/  LDG.E R10, desc[UR4][R10.64] ;  /* 0x000000040a0a7981 */ /* 0x000ea2000c1e1900 */
[----:B---3--:R-:W-:-:S05]  /*06b0*/  IMAD.WIDE R8, R15, 0x4, R8 ;  /* 0x000000040f087825 */ /* 0x008fca00078e0208 */
[----:B------:R-:W2:Y:S01]  /*06c0*/  LDG.E R4, desc[UR4][R8.64] ;  /* 0x0000000408047981 */ /* 0x000ea2000c1e1900 */
[----:B------:R-:W-:-:S05]  /*06d0*/  IADD3 R17, PT, PT, R17, R0, RZ ;  /* 0x0000000011117210 */ /* 0x000fca0007ffe0ff */
[----:B------:R-:W-:-:S04]  /*06e0*/  IMAD.WIDE.U32 R14, R17, 0x4, R6 ;  /* 0x00000004110e7825 */ /* 0x000fc800078e0006 */
[----:B--2---:R-:W-:-:S05]  /*06f0*/  IMAD R21, R4, R10, R21 ;  /* 0x0000000a04157224 */ /* 0x004fca00078e0215 */
[----:B------:R1:W-:Y:S04]  /*0700*/  STG.E desc[UR4][R12.64], R21 ;  /* 0x000000150c007986 */ /* 0x0003e8000c101904 */
[----:B------:R-:W2:Y:S04]  /*0710*/  LDG.E R14, desc[UR4][R14.64] ;  /* 0x000000040e0e7981 */ /* 0x000ea8000c1e1900 */
        /* <DEDUP_REMOVED lines=11> */
[----:B------:R-:W1:Y:S04]  /*07d0*/  LDG.E R4, desc[UR4][R8.64+0xc] ;  /* 0x00000c0408047981 */ /* 0x000e68000c1e1900 */
[----:B------:R-:W1:Y:S01]  /*07e0*/  LDG.E R6, desc[UR4][R6.64] ;  /* 0x0000000406067981 */ /* 0x000e62000c1e1900 */
[----:B------:R-:W-:Y:S01]  /*07f0*/  IADD3 R5, PT, PT, R5, 0x4, RZ ;  /* 0x0000000405057810 */ /* 0x000fe20007ffe0ff */
[----:B-1----:R-:W-:-:S05]  /*0800*/  IMAD R21, R4, R6, R11 ;  /* 0x0000000604157224 */ /* 0x002fca00078e020b */
[----:B------:R3:W-:Y:S02]  /*0810*/  STG.E desc[UR4][R12.64], R21 ;  /* 0x000000150c007986 */ /* 0x0007e4000c101904 */
.L_x_2:
[----:B------:R-:W-:Y:S05]  /*0820*/  @!P1 EXIT ;  /* 0x000000000000994d */ /* 0x000fea0003800000 */
[----:B------:R-:W-:Y:S02]  /*0830*/  ISETP.NE.AND P0, PT, R18, 0x1, PT ;  /* 0x000000011200780c */ /* 0x000fe40003f05270 */
[----:B------:R-:W-:-:S04]  /*0840*/  LOP3.LUT R4, R0, 0x1, RZ, 0xc0, !PT ;  /* 0x0000000100047812 */ /* 0x000fc800078ec0ff */
[----:B------:R-:W-:-:S07]  /*0850*/  ISETP.NE.U32.AND P1, PT, R4, 0x1, PT ;  /* 0x000000010400780c */ /* 0x000fce0003f25070 */
[----:B------:R-:W-:Y:S06]  /*0860*/  @!P0 BRA `(.L_x_3) ;  /* 0x0000000000448947 */ /* 0x000fec0003800000 */
[----:B------:R-:W3:Y:S01]  /*0870*/  LDC.64 R6, c[0x0][0x388] ;  /* 0x0000e200ff067b82 */ /* 0x000ee20000000a00 */
[----:B------:R-:W-:Y:S01]  /*0880*/  IADD3 R15, PT, PT, R2, R5, RZ ;  /* 0x00000005020f7210 */ /* 0x000fe20007ffe0ff */
[----:B------:R-:W-:-:S06]  /*0890*/  IMAD R17, R5, R0, R3 ;  /* 0x0000000005117224 */ /* 0x000fcc00078e0203 */
[----:B------:R-:W1:Y:S01]  /*08a0*/  LDC.64 R8, c[0x0][0x380] ;  /* 0x0000e000ff087b82 */ /* 0x000e620000000a00 */
[----:B---3--:R-:W-:-:S06]  /*08b0*/  IMAD.WIDE.U32 R10, R17, 0x4, R6 ;  /* 0x00000004110a7825 */ /* 0x008fcc00078e0006 */
[----:B------:R-:W3:Y:S01]  /*08c0*/  LDG.E R10, desc[UR4][R10.64] ;  /* 0x000000040a0a7981 */ /* 0x000ee2000c1e1900 */
[----:B-1----:R-:W-:-:S05]  /*08d0*/  IMAD.WIDE R8, R15, 0x4, R8 ;  /* 0x000000040f087825 */ /* 0x002fca00078e0208 */
[----:B------:R-:W3:Y:S01]  /*08e0*/  LDG.E R4, desc[UR4][R8.64] ;  /* 0x0000000408047981 */ /* 0x000ee2000c1e1900 */
[----:B------:R-:W-:-:S05]  /*08f0*/  IADD3 R17, PT, PT, R17, R0, RZ ;  /* 0x0000000011117210 */ /* 0x000fca0007ffe0ff */
[----:B------:R-:W-:-:S04]  /*0900*/  IMAD.WIDE.U32 R6, R17, 0x4, R6 ;  /* 0x0000000411067825 */ /* 0x000fc800078e0006 */
[----:B---3--:R-:W-:-:S05]  /*0910*/  IMAD R15, R4, R10, R21 ;  /* 0x0000000a040f7224 */ /* 0x008fca00078e0215 */
[----:B------:R1:W-:Y:S04]  /*0920*/  STG.E desc[UR4][R12.64], R15 ;  /* 0x0000000f0c007986 */ /* 0x0003e8000c101904 */
[----:B------:R-:W2:Y:S04]  /*0930*/  LDG.E R4, desc[UR4][R8.64+0x4] ;  /* 0x0000040408047981 */ /* 0x000ea8000c1e1900 */
[----:B------:R-:W2:Y:S01]  /*0940*/  LDG.E R6, desc[UR4][R6.64] ;  /* 0x0000000406067981 */ /* 0x000ea2000c1e1900 */
[----:B------:R-:W-:Y:S01]  /*0950*/  IADD3 R5, PT, PT, R5, 0x2, RZ ;  /* 0x0000000205057810 */ /* 0x000fe20007ffe0ff */
[----:B--2---:R-:W-:-:S05]  /*0960*/  IMAD R21, R4, R6, R15 ;  /* 0x0000000604157224 */ /* 0x004fca00078e020f */
[----:B------:R1:W-:Y:S02]  /*0970*/  STG.E desc[UR4][R12.64], R21 ;  /* 0x000000150c007986 */ /* 0x0003e4000c101904 */
.L_x_3:
[----:B------:R-:W-:Y:S05]  /*0980*/  @P1 EXIT ;  /* 0x000000000000194d */ /* 0x000fea0003800000 */
[----:B------:R-:W4:Y:S01]  /*0990*/  LDC.64 R6, c[0x0][0x380] ;  /* 0x0000e000ff067b82 */ /* 0x000f220000000a00 */
[----:B---3--:R-:W-:Y:S01]  /*09a0*/  IADD3 R11, PT, PT, R2, R5, RZ ;  /* 0x00000005020b7210 */ /* 0x008fe20007ffe0ff */
[----:B------:R-:W-:-:S06]  /*09b0*/  IMAD R5, R5, R0, R3 ;  /* 0x0000000005057224 */ /* 0x000fcc00078e0203 */
[----:B------:R-:W3:Y:S01]  /*09c0*/  LDC.64 R8, c[0x0][0x388] ;  /* 0x0000e200ff087b82 */ /* 0x000ee20000000a00 */
[----:B----4-:R-:W-:-:S06]  /*09d0*/  IMAD.WIDE R2, R11, 0x4, R6 ;  /* 0x000000040b027825 */ /* 0x010fcc00078e0206 */
[----:B------:R-:W1:Y:S01]  /*09e0*/  LDG.E R2, desc[UR4][R2.64] ;  /* 0x0000000402027981 */ /* 0x000e62000c1e1900 */
[----:B---3--:R-:W-:-:S06]  /*09f0*/  IMAD.WIDE.U32 R4, R5, 0x4, R8 ;  /* 0x0000000405047825 */ /* 0x008fcc00078e0008 */
[----:B------:R-:W1:Y:S02]  /*0a00*/  LDG.E R4, desc[UR4][R4.64] ;  /* 0x0000000404047981 */ /* 0x000e64000c1e1900 */
[----:B-12---:R-:W-:-:S05]  /*0a10*/  IMAD R21, R2, R4, R21 ;  /* 0x0000000402157224 */ /* 0x006fca00078e0215 */
[----:B------:R-:W-:Y:S01]  /*0a20*/  STG.E desc[UR4][R12.64], R21 ;  /* 0x000000150c007986 */ /* 0x000fe2000c101904 */
[----:B------:R-:W-:Y:S05]  /*0a30*/  EXIT ;  /* 0x000000000000794d */ /* 0x000fea0003800000 */
.L_x_4:
[----:B------:R-:W-:-:S00]  /*0a40*/  BRA `(.L_x_4) ;  /* 0xfffffffc00fc7947 */ /* 0x000fc0000383ffff */
[----:B------:R-:W-:-:S00]  /*0a50*/  NOP ;  /* 0x0000000000007918 */ /* 0x000fc00000000000 */
        /* <DEDUP_REMOVED lines=10> */
.L_x_5:


//--------------------- .nv.shared.reserved.0     --------------------------
	.section	.nv.shared.reserved.0,"aw",@nobits
	.weak		__nv_reservedSMEM_offset_0_alias
	.size		__nv_reservedSMEM_offset_0_alias, 0, 64
	.other		__nv_reservedSMEM_offset_0_alias,@"STO_CUDA_RESERVED_SHARED STV_DEFAULT"
__nv_reservedSMEM_offset_0_alias:
	.zero		0
	.zero		64


//--------------------- .nv.constant0._Z10matrixmultPiS_S_i --------------------------
	.section	.nv.constant0._Z10matrixmultPiS_S_i,"a",@progbits
	.sectionflags	@""
	.align	4
.nv.constant0._Z10matrixmultPiS_S_i:
	.zero		924


//--------------------- SYMBOLS --------------------------

	.type		.nv.reservedSmem.offset0,@object
	.size		.nv.reservedSmem.offset0,0x4
